	.headerflags	@"EF_CUDA_TEXMODE_UNIFIED EF_CUDA_64BIT_ADDRESS EF_CUDA_ACCELERATORS EF_CUDA_SM90 EF_CUDA_VIRTUAL_SM(EF_CUDA_SM90)"
	.elftype	@"ET_EXEC"


//--------------------- .nv.info                  --------------------------
	.section	.nv.info,"",@"SHT_CUDA_INFO"
	.align	4


	//----- nvinfo : EIATTR_REGCOUNT
	.align		4
        /*0000*/ 	.byte	0x04, 0x2f
        /*0002*/ 	.short	(.L_1 - .L_0)
	.align		4
.L_0:
        /*0004*/ 	.word	index@(triton_poi_fused_add_div_mul_pow_sub_1)
        /*0008*/ 	.word	0x00000020


	//----- nvinfo : EIATTR_MIN_STACK_SIZE
	.align		4
.L_1:
        /*000c*/ 	.byte	0x04, 0x12
        /*000e*/ 	.short	(.L_3 - .L_2)
	.align		4
.L_2:
        /*0010*/ 	.word	index@(triton_poi_fused_add_div_mul_pow_sub_1)
        /*0014*/ 	.word	0x00000000


	//----- nvinfo : EIATTR_FRAME_SIZE
	.align		4
.L_3:
        /*0018*/ 	.byte	0x04, 0x11
        /*001a*/ 	.short	(.L_5 - .L_4)
	.align		4
.L_4:
        /*001c*/ 	.word	index@(triton_poi_fused_add_div_mul_pow_sub_1)
        /*0020*/ 	.word	0x00000000


	//----- nvinfo : EIATTR_MIN_STACK_SIZE
	.align		4
.L_5:
        /*0024*/ 	.byte	0x04, 0x12
        /*0026*/ 	.short	(.L_7 - .L_6)
	.align		4
.L_6:
        /*0028*/ 	.word	index@(triton_poi_fused_add_div_mul_pow_sub_1)
        /*002c*/ 	.word	0x00000000
.L_7:


//--------------------- .nv.info.triton_poi_fused_add_div_mul_pow_sub_1 --------------------------
	.section	.nv.info.triton_poi_fused_add_div_mul_pow_sub_1,"",@"SHT_CUDA_INFO"
	.sectionflags	@""
	.align	4


	//----- nvinfo : EIATTR_CUDA_API_VERSION
	.align		4
        /*0000*/ 	.byte	0x04, 0x37
        /*0002*/ 	.short	(.L_9 - .L_8)
.L_8:
        /*0004*/ 	.word	0x0000007c


	//----- nvinfo : EIATTR_KPARAM_INFO
	.align		4
.L_9:
        /*0008*/ 	.byte	0x04, 0x17
        /*000a*/ 	.short	(.L_11 - .L_10)
.L_10:
        /*000c*/ 	.word	0x00000000
        /*0010*/ 	.short	0x0007
        /*0012*/ 	.short	0x0038
        /*0014*/ 	.byte	0x00, 0xf0, 0x11, 0x00


	//----- nvinfo : EIATTR_KPARAM_INFO
	.align		4
.L_11:
        /*0018*/ 	.byte	0x04, 0x17
        /*001a*/ 	.short	(.L_13 - .L_12)
.L_12:
        /*001c*/ 	.word	0x00000000
        /*0020*/ 	.short	0x0006
        /*0022*/ 	.short	0x0030
        /*0024*/ 	.byte	0x00, 0xf4, 0x21, 0x00


	//----- nvinfo : EIATTR_KPARAM_INFO
	.align		4
.L_13:
        /*0028*/ 	.byte	0x04, 0x17
        /*002a*/ 	.short	(.L_15 - .L_14)
.L_14:
        /*002c*/ 	.word	0x00000000
        /*0030*/ 	.short	0x0005
        /*0032*/ 	.short	0x0028
        /*0034*/ 	.byte	0x00, 0xf4, 0x21, 0x00


	//----- nvinfo : EIATTR_KPARAM_INFO
	.align		4
.L_15:
        /*0038*/ 	.byte	0x04, 0x17
        /*003a*/ 	.short	(.L_17 - .L_16)
.L_16:
        /*003c*/ 	.word	0x00000000
        /*0040*/ 	.short	0x0004
        /*0042*/ 	.short	0x0020
        /*0044*/ 	.byte	0x00, 0xf4, 0x21, 0x00


	//----- nvinfo : EIATTR_KPARAM_INFO
	.align		4
.L_17:
        /*0048*/ 	.byte	0x04, 0x17
        /*004a*/ 	.short	(.L_19 - .L_18)
.L_18:
        /*004c*/ 	.word	0x00000000
        /*0050*/ 	.short	0x0003
        /*0052*/ 	.short	0x0018
        /*0054*/ 	.byte	0x00, 0xf4, 0x21, 0x00


	//----- nvinfo : EIATTR_KPARAM_INFO
	.align		4
.L_19:
        /*0058*/ 	.byte	0x04, 0x17
        /*005a*/ 	.short	(.L_21 - .L_20)
.L_20:
        /*005c*/ 	.word	0x00000000
        /*0060*/ 	.short	0x0002
        /*0062*/ 	.short	0x0010
        /*0064*/ 	.byte	0x00, 0xf4, 0x21, 0x00


	//----- nvinfo : EIATTR_KPARAM_INFO
	.align		4
.L_21:
        /*0068*/ 	.byte	0x04, 0x17
        /*006a*/ 	.short	(.L_23 - .L_22)
.L_22:
        /*006c*/ 	.word	0x00000000
        /*0070*/ 	.short	0x0001
        /*0072*/ 	.short	0x0008
        /*0074*/ 	.byte	0x00, 0xf4, 0x21, 0x00


	//----- nvinfo : EIATTR_KPARAM_INFO
	.align		4
.L_23:
        /*0078*/ 	.byte	0x04, 0x17
        /*007a*/ 	.short	(.L_25 - .L_24)
.L_24:
        /*007c*/ 	.word	0x00000000
        /*0080*/ 	.short	0x0000
        /*0082*/ 	.short	0x0000
        /*0084*/ 	.byte	0x00, 0xf4, 0x21, 0x00


	//----- nvinfo : EIATTR_SPARSE_MMA_MASK
	.align		4
.L_25:
        /*0088*/ 	.byte	0x03, 0x50
        /*008a*/ 	.short	0x0000


	//----- nvinfo : EIATTR_MAXREG_COUNT
	.align		4
        /*008c*/ 	.byte	0x03, 0x1b
        /*008e*/ 	.short	0x00ff


	//----- nvinfo : EIATTR_EXIT_INSTR_OFFSETS
	.align		4
        /*0090*/ 	.byte	0x04, 0x1c
        /*0092*/ 	.short	(.L_27 - .L_26)


	//   ....[0]....
.L_26:
        /*0094*/ 	.word	0x00000a40


	//   ....[1]....
        /*0098*/ 	.word	0x00000a60


	//----- nvinfo : EIATTR_REQNTID
	.align		4
.L_27:
        /*009c*/ 	.byte	0x04, 0x10
        /*009e*/ 	.short	(.L_29 - .L_28)
.L_28:
        /*00a0*/ 	.word	0x00000080
        /*00a4*/ 	.word	0x00000001
        /*00a8*/ 	.word	0x00000001


	//----- nvinfo : EIATTR_CBANK_PARAM_SIZE
	.align		4
.L_29:
        /*00ac*/ 	.byte	0x03, 0x19
        /*00ae*/ 	.short	0x003c


	//----- nvinfo : EIATTR_PARAM_CBANK
	.align		4
        /*00b0*/ 	.byte	0x04, 0x0a
        /*00b2*/ 	.short	(.L_31 - .L_30)
	.align		4
.L_30:
        /*00b4*/ 	.word	index@(.nv.constant0.triton_poi_fused_add_div_mul_pow_sub_1)
        /*00b8*/ 	.short	0x0210
        /*00ba*/ 	.short	0x003c


	//----- nvinfo : EIATTR_SW_WAR
	.align		4
.L_31:
        /*00bc*/ 	.byte	0x04, 0x36
        /*00be*/ 	.short	(.L_33 - .L_32)
.L_32:
        /*00c0*/ 	.word	0x00000008
.L_33:


//--------------------- .nv.callgraph             --------------------------
	.section	.nv.callgraph,"",@"SHT_CUDA_CALLGRAPH"
	.align	4
	.sectionentsize	8
	.align		4
        /*0000*/ 	.word	0x00000000
	.align		4
        /*0004*/ 	.word	0xffffffff
	.align		4
        /*0008*/ 	.word	0x00000000
	.align		4
        /*000c*/ 	.word	0xfffffffe
	.align		4
        /*0010*/ 	.word	0x00000000
	.align		4
        /*0014*/ 	.word	0xfffffffd
	.align		4
        /*0018*/ 	.word	0x00000000
	.align		4
        /*001c*/ 	.word	0xfffffffc


//--------------------- .text.triton_poi_fused_add_div_mul_pow_sub_1 --------------------------
	.section	.text.triton_poi_fused_add_div_mul_pow_sub_1,"ax",@progbits
	.align	128
        .global         triton_poi_fused_add_div_mul_pow_sub_1
        .type           triton_poi_fused_add_div_mul_pow_sub_1,@function
        .size           triton_poi_fused_add_div_mul_pow_sub_1,(.L_x_1 - triton_poi_fused_add_div_mul_pow_sub_1)
        .other          triton_poi_fused_add_div_mul_pow_sub_1,@"STO_CUDA_ENTRY STV_DEFAULT"
triton_poi_fused_add_div_mul_pow_sub_1:
.text.triton_poi_fused_add_div_mul_pow_sub_1:
[----:B------:R-:W0:Y:S01]  /*0000*/  LDC R1, c[0x0][0x28] ;  /* 0x00000a00ff017b82 */ /* 0x000e220000000800 */
[----:B------:R-:W1:Y:S07]  /*0010*/  S2R R0, SR_TID.X ;  /* 0x0000000000007919 */ /* 0x000e6e0000002100 */
[----:B------:R-:W2:Y:S01]  /*0020*/  LDC.64 R16, c[0x0][0x220] ;  /* 0x00008800ff107b82 */ /* 0x000ea20000000a00 */
[----:B------:R-:W-:Y:S01]  /*0030*/  HFMA2.MMA R20, -RZ, RZ, 0, 0 ;  /* 0x00000000ff147435 */ /* 0x000fe200000001ff */
[----:B------:R-:W-:Y:S01]  /*0040*/  MOV R2, RZ ;  /* 0x000000ff00027202 */ /* 0x000fe20000000f00 */
[----:B------:R-:W3:Y:S01]  /*0050*/  S2R R21, SR_CTAID.X ;  /* 0x0000000000157919 */ /* 0x000ee20000002500 */
[----:B------:R-:W-:Y:S01]  /*0060*/  ULDC.64 UR4, c[0x0][0x208] ;  /* 0x0000820000047ab9 */ /* 0x000fe20000000a00 */
[----:B------:R-:W-:-:S02]  /*0070*/  CS2R R8, SRZ ;  /* 0x0000000000087805 */ /* 0x000fc4000001ff00 */
[----:B------:R-:W-:Y:S02]  /*0080*/  CS2R R10, SRZ ;  /* 0x00000000000a7805 */ /* 0x000fe4000001ff00 */
[----:B------:R-:W-:Y:S01]  /*0090*/  CS2R R4, SRZ ;  /* 0x0000000000047805 */ /* 0x000fe2000001ff00 */
[----:B------:R-:W4:Y:S01]  /*00a0*/  LDC.64 R18, c[0x0][0x218] ;  /* 0x00008600ff127b82 */ /* 0x000f220000000a00 */
[----:B------:R-:W-:Y:S02]  /*00b0*/  CS2R R6, SRZ ;  /* 0x0000000000067805 */ /* 0x000fe4000001ff00 */
[----:B------:R-:W-:-:S05]  /*00c0*/  CS2R R14, SRZ ;  /* 0x00000000000e7805 */ /* 0x000fca000001ff00 */
[----:B------:R-:W5:Y:S08]  /*00d0*/  LDC.64 R26, c[0x0][0x210] ;  /* 0x00008400ff1a7b82 */ /* 0x000f700000000a00 */
[----:B------:R-:W5:Y:S01]  /*00e0*/  LDC.64 R22, c[0x0][0x228] ;  /* 0x00008a00ff167b82 */ /* 0x000f620000000a00 */
[----:B-1----:R-:W-:-:S04]  /*00f0*/  SHF.L.U32 R0, R0, 0x2, RZ ;  /* 0x0000000200007819 */ /* 0x002fc800000006ff */
[----:B------:R-:W-:-:S04]  /*0100*/  LOP3.LUT R0, R0, 0x1fc, RZ, 0xc0, !PT ;  /* 0x000001fc00007812 */ /* 0x000fc800078ec0ff */
[----:B---3--:R-:W-:-:S04]  /*0110*/  LEA R21, R21, R0, 0x9 ;  /* 0x0000000015157211 */ /* 0x008fc800078e48ff */
[C---:B------:R-:W-:Y:S01]  /*0120*/  ISETP.GE.AND P0, PT, R21.reuse, 0xd240, PT ;  /* 0x0000d2401500780c */ /* 0x040fe20003f06270 */
[----:B------:R-:W-:-:S05]  /*0130*/  IMAD.HI R0, R21, -0x6425bedb, R20 ;  /* 0x9bda412515007827 */ /* 0x000fca00078e0214 */
[----:B------:R-:W-:-:S04]  /*0140*/  SHF.R.U32.HI R3, RZ, 0x1f, R0 ;  /* 0x0000001fff037819 */ /* 0x000fc80000011600 */
[----:B------:R-:W-:-:S05]  /*0150*/  LEA.HI.SX32 R13, R0, R3, 0x13 ;  /* 0x00000003000d7211 */ /* 0x000fca00078f9aff */
[----:B--2---:R-:W-:-:S04]  /*0160*/  IMAD.WIDE R16, R13, 0x4, R16 ;  /* 0x000000040d107825 */ /* 0x004fc800078e0210 */
[----:B------:R-:W-:Y:S01]  /*0170*/  IMAD R24, R13, -0x3490, R21 ;  /* 0xffffcb700d187824 */ /* 0x000fe200078e0215 */
[----:B------:R-:W2:Y:S01]  /*0180*/  @!P0 LDG.E.EL R2, desc[UR4][R16.64] ;  /* 0x0000000410028981 */ /* 0x000ea2000c2e1900 */
[----:B------:R-:W-:Y:S02]  /*0190*/  CS2R R12, SRZ ;  /* 0x00000000000c7805 */ /* 0x000fe4000001ff00 */
[C---:B----4-:R-:W-:Y:S01]  /*01a0*/  IMAD.WIDE R18, R24.reuse, 0x4, R18 ;  /* 0x0000000418127825 */ /* 0x050fe200078e0212 */
[----:B------:R-:W3:Y:S03]  /*01b0*/  @!P0 LDG.E.EL R20, desc[UR4][R16.64] ;  /* 0x0000000410148981 */ /* 0x000ee6000c2e1900 */
[C---:B-----5:R-:W-:Y:S01]  /*01c0*/  IMAD.WIDE R26, R24.reuse, 0x4, R26 ;  /* 0x00000004181a7825 */ /* 0x060fe200078e021a */
[----:B------:R1:W4:Y:S03]  /*01d0*/  @!P0 LDG.E.EL.128 R8, desc[UR4][R18.64] ;  /* 0x0000000412088981 */ /* 0x000326000c2e1d00 */
[----:B0-----:R-:W-:Y:S01]  /*01e0*/  IMAD.WIDE R28, R24, 0x4, R22 ;  /* 0x00000004181c7825 */ /* 0x001fe200078e0216 */
[----:B------:R-:W5:Y:S04]  /*01f0*/  @!P0 LDG.E.EL.128 R4, desc[UR4][R26.64] ;  /* 0x000000041a048981 */ /* 0x000f68000c2e1d00 */
[----:B------:R-:W3:Y:S01]  /*0200*/  @!P0 LDG.E.EL.128 R12, desc[UR4][R28.64] ;  /* 0x000000041c0c8981 */ /* 0x000ee2000c2e1d00 */
[----:B------:R-:W-:Y:S01]  /*0210*/  HFMA2.MMA R25, -RZ, RZ, 0, 0 ;  /* 0x00000000ff197435 */ /* 0x000fe200000001ff */
[----:B------:R-:W-:-:S02]  /*0220*/  LEA.HI.SX32 R0, R0, R3, 0x15 ;  /* 0x0000000300007211 */ /* 0x000fc400078faaff */
[----:B------:R-:W-:-:S06]  /*0230*/  MOV R23, RZ ;  /* 0x000000ff00177202 */ /* 0x000fcc0000000f00 */
[----:B------:R-:W3:Y:S04]  /*0240*/  @!P0 LDG.E.EL R23, desc[UR4][R16.64] ;  /* 0x0000000410178981 */ /* 0x000ee8000c2e1900 */
[----:B------:R0:W3:Y:S01]  /*0250*/  @!P0 LDG.E.EL R25, desc[UR4][R16.64] ;  /* 0x0000000410198981 */ /* 0x0000e2000c2e1900 */
[----:B--2---:R-:W-:-:S04]  /*0260*/  FMUL R2, R2, 100000 ;  /* 0x47c3500002027820 */ /* 0x004fc80000400000 */
[----:B-1----:R-:W-:Y:S01]  /*0270*/  FMUL R18, R2, 0.0099999997764825820923 ;  /* 0x3c23d70a02127820 */ /* 0x002fe20000400000 */
[----:B----4-:R-:W-:Y:S01]  /*0280*/  FMUL R19, R9, R9 ;  /* 0x0000000909137220 */ /* 0x010fe20000400000 */
[----:B-----5:R-:W-:-:S03]  /*0290*/  FADD R26, R5, R5 ;  /* 0x00000005051a7221 */ /* 0x020fc60000000000 */
[-C--:B------:R-:W-:Y:S01]  /*02a0*/  FFMA R27, R5, R5.reuse, R19 ;  /* 0x00000005051b7223 */ /* 0x080fe20000000013 */
[----:B---3--:R-:W-:Y:S01]  /*02b0*/  FFMA R22, R9, -R5, R13 ;  /* 0x8000000509167223 */ /* 0x008fe2000000000d */
[----:B------:R-:W-:-:S04]  /*02c0*/  FMUL R13, R18, R18 ;  /* 0x00000012120d7220 */ /* 0x000fc80000400000 */
[----:B------:R-:W-:Y:S01]  /*02d0*/  FFMA R3, R26, R9, R13 ;  /* 0x000000091a037223 */ /* 0x000fe2000000000d */
[----:B------:R-:W-:Y:S01]  /*02e0*/  FFMA R13, R8, -R4, R12 ;  /* 0x80000004080d7223 */ /* 0x000fe2000000000c */
[----:B------:R-:W-:Y:S01]  /*02f0*/  FFMA R12, R18, R18, R27 ;  /* 0x00000012120c7223 */ /* 0x000fe2000000001b */
[C---:B------:R-:W-:Y:S01]  /*0300*/  FMUL R19, R22.reuse, 1.0208333730697631836 ;  /* 0x3f82aaab16137820 */ /* 0x040fe20000400000 */
[----:B------:R-:W1:Y:S01]  /*0310*/  LDC.64 R26, c[0x0][0x230] ;  /* 0x00008c00ff1a7b82 */ /* 0x000e620000000a00 */
[C---:B------:R-:W-:Y:S02]  /*0320*/  FMUL R18, R13.reuse, 1.0208333730697631836 ;  /* 0x3f82aaab0d127820 */ /* 0x040fe40000400000 */
[----:B0-----:R-:W-:Y:S01]  /*0330*/  FFMA R16, R22, 1.0208333730697631836, R19 ;  /* 0x3f82aaab16107823 */ /* 0x001fe20000000013 */
[----:B------:R-:W-:Y:S01]  /*0340*/  FMUL R19, R8, R8 ;  /* 0x0000000808137220 */ /* 0x000fe20000400000 */
[----:B------:R-:W-:Y:S01]  /*0350*/  FMUL R22, R20, 100000 ;  /* 0x47c3500014167820 */ /* 0x000fe20000400000 */
[----:B------:R-:W-:-:S02]  /*0360*/  FFMA R17, R13, 1.0208333730697631836, R18 ;  /* 0x3f82aaab0d117823 */ /* 0x000fc40000000012 */
[----:B------:R-:W-:Y:S01]  /*0370*/  FFMA R19, R4, R4, R19 ;  /* 0x0000000404137223 */ /* 0x000fe20000000013 */
[----:B------:R-:W-:Y:S01]  /*0380*/  FMUL R18, R22, 0.0099999997764825820923 ;  /* 0x3c23d70a16127820 */ /* 0x000fe20000400000 */
[----:B------:R-:W-:Y:S01]  /*0390*/  FMUL R13, R2, 0.029999999329447746277 ;  /* 0x3cf5c28f020d7820 */ /* 0x000fe20000400000 */
[----:B------:R-:W-:Y:S02]  /*03a0*/  FMUL R22, R22, 0.029999999329447746277 ;  /* 0x3cf5c28f16167820 */ /* 0x000fe40000400000 */
[CC--:B------:R-:W-:Y:S01]  /*03b0*/  FFMA R20, R18.reuse, R18.reuse, R19 ;  /* 0x0000001212147223 */ /* 0x0c0fe20000000013 */
[----:B------:R-:W-:Y:S01]  /*03c0*/  FMUL R18, R18, R18 ;  /* 0x0000001212127220 */ /* 0x000fe20000400000 */
[----:B------:R-:W-:Y:S01]  /*03d0*/  FADD R19, R4, R4 ;  /* 0x0000000404137221 */ /* 0x000fe20000000000 */
[----:B------:R-:W-:Y:S01]  /*03e0*/  FFMA R16, R13, R13, R16 ;  /* 0x0000000d0d107223 */ /* 0x000fe20000000010 */
[----:B------:R-:W-:Y:S02]  /*03f0*/  FFMA R17, R22, R22, R17 ;  /* 0x0000001616117223 */ /* 0x000fe40000000011 */
[----:B------:R-:W-:Y:S01]  /*0400*/  FFMA R18, R19, R8, R18 ;  /* 0x0000000813127223 */ /* 0x000fe20000000012 */
[----:B------:R-:W-:-:S03]  /*0410*/  FMUL R3, R3, R16 ;  /* 0x0000001003037220 */ /* 0x000fc60000400000 */
[----:B------:R-:W-:Y:S01]  /*0420*/  FMUL R2, R18, R17 ;  /* 0x0000001112027220 */ /* 0x000fe20000400000 */
[----:B------:R-:W-:Y:S02]  /*0430*/  CS2R R16, SRZ ;  /* 0x0000000000107805 */ /* 0x000fe4000001ff00 */
[----:B------:R-:W-:Y:S01]  /*0440*/  CS2R R18, SRZ ;  /* 0x0000000000127805 */ /* 0x000fe2000001ff00 */
[----:B-1----:R-:W-:-:S05]  /*0450*/  IMAD.WIDE R26, R24, 0x4, R26 ;  /* 0x00000004181a7825 */ /* 0x002fca00078e021a */
[----:B------:R0:W2:Y:S01]  /*0460*/  @!P0 LDG.E.EL.128 R16, desc[UR4][R26.64] ;  /* 0x000000041a108981 */ /* 0x0000a2000c2e1d00 */
[----:B------:R-:W-:Y:S01]  /*0470*/  FMUL R25, R25, 100000 ;  /* 0x47c3500019197820 */ /* 0x000fe20000400000 */
[C---:B------:R-:W-:Y:S01]  /*0480*/  FFMA R14, R10.reuse, -R6, R14 ;  /* 0x800000060a0e7223 */ /* 0x040fe2000000000e */
[----:B------:R-:W-:Y:S01]  /*0490*/  FFMA R15, R11, -R7, R15 ;  /* 0x800000070b0f7223 */ /* 0x000fe2000000000f */
[----:B------:R-:W-:Y:S01]  /*04a0*/  FMUL R23, R23, 100000 ;  /* 0x47c3500017177820 */ /* 0x000fe20000400000 */
[----:B0-----:R-:W-:-:S04]  /*04b0*/  FMUL R27, R10, R10 ;  /* 0x0000000a0a1b7220 */ /* 0x001fc80000400000 */
[----:B------:R-:W-:Y:S01]  /*04c0*/  FFMA R27, R6, R6, R27 ;  /* 0x00000006061b7223 */ /* 0x000fe2000000001b */
[----:B--2---:R-:W-:Y:S01]  /*04d0*/  FFMA R16, -R4, R4, R16 ;  /* 0x0000000404107223 */ /* 0x004fe20000000110 */
[----:B------:R-:W-:Y:S01]  /*04e0*/  FMUL R4, R25, 0.0099999997764825820923 ;  /* 0x3c23d70a19047820 */ /* 0x000fe20000400000 */
[----:B------:R-:W-:Y:S01]  /*04f0*/  FFMA R17, -R5, R5, R17 ;  /* 0x0000000505117223 */ /* 0x000fe20000000111 */
[----:B------:R-:W-:Y:S02]  /*0500*/  FMUL R5, R14, 1.0208333730697631836 ;  /* 0x3f82aaab0e057820 */ /* 0x000fe40000400000 */
[CC--:B------:R-:W-:Y:S01]  /*0510*/  FMUL R28, R4.reuse, R4.reuse ;  /* 0x00000004041c7220 */ /* 0x0c0fe20000400000 */
[----:B------:R-:W-:Y:S01]  /*0520*/  FFMA R26, R4, R4, R27 ;  /* 0x00000004041a7223 */ /* 0x000fe2000000001b */
[----:B------:R-:W-:Y:S01]  /*0530*/  FFMA R27, -R6, R6, R18 ;  /* 0x00000006061b7223 */ /* 0x000fe20000000112 */
[----:B------:R-:W-:Y:S01]  /*0540*/  FMUL R4, R15, 1.0208333730697631836 ;  /* 0x3f82aaab0f047820 */ /* 0x000fe20000400000 */
[----:B------:R-:W-:Y:S01]  /*0550*/  FMUL R18, R23, 0.0099999997764825820923 ;  /* 0x3c23d70a17127820 */ /* 0x000fe20000400000 */
[----:B------:R-:W-:Y:S01]  /*0560*/  FFMA R14, R14, 1.0208333730697631836, R5 ;  /* 0x3f82aaab0e0e7823 */ /* 0x000fe20000000005 */
[----:B------:R-:W-:Y:S01]  /*0570*/  FADD R5, R6, R6 ;  /* 0x0000000606057221 */ /* 0x000fe20000000000 */
[----:B------:R-:W-:Y:S01]  /*0580*/  FFMA R4, R15, 1.0208333730697631836, R4 ;  /* 0x3f82aaab0f047823 */ /* 0x000fe20000000004 */
[----:B------:R-:W-:Y:S01]  /*0590*/  FMUL R25, R25, 0.029999999329447746277 ;  /* 0x3cf5c28f19197820 */ /* 0x000fe20000400000 */
[----:B------:R-:W-:Y:S01]  /*05a0*/  FADD R6, R7, R7 ;  /* 0x0000000707067221 */ /* 0x000fe20000000000 */
[----:B------:R-:W-:Y:S01]  /*05b0*/  FMUL R15, R18, R18 ;  /* 0x00000012120f7220 */ /* 0x000fe20000400000 */
[----:B------:R-:W-:Y:S01]  /*05c0*/  FFMA R5, R5, R10, R28 ;  /* 0x0000000a05057223 */ /* 0x000fe2000000001c */
[----:B------:R-:W-:Y:S01]  /*05d0*/  FFMA R14, R25, R25, R14 ;  /* 0x00000019190e7223 */ /* 0x000fe2000000000e */
[----:B------:R-:W-:Y:S01]  /*05e0*/  FMUL R23, R23, 0.029999999329447746277 ;  /* 0x3cf5c28f17177820 */ /* 0x000fe20000400000 */
[-C--:B------:R-:W-:Y:S01]  /*05f0*/  FFMA R15, R6, R11.reuse, R15 ;  /* 0x0000000b060f7223 */ /* 0x080fe2000000000f */
[----:B------:R-:W-:Y:S01]  /*0600*/  FMUL R6, R11, R11 ;  /* 0x0000000b0b067220 */ /* 0x000fe20000400000 */
[----:B------:R-:W-:Y:S01]  /*0610*/  FMUL R14, R5, R14 ;  /* 0x0000000e050e7220 */ /* 0x000fe20000400000 */
[----:B------:R-:W-:-:S02]  /*0620*/  FFMA R4, R23, R23, R4 ;  /* 0x0000001717047223 */ /* 0x000fc40000000004 */
[-C--:B------:R-:W-:Y:S02]  /*0630*/  FFMA R5, R7, R7.reuse, R6 ;  /* 0x0000000707057223 */ /* 0x080fe40000000006 */
[----:B------:R-:W-:Y:S02]  /*0640*/  FMUL R15, R15, R4 ;  /* 0x000000040f0f7220 */ /* 0x000fe40000400000 */
[----:B------:R-:W-:Y:S02]  /*0650*/  FFMA R18, R18, R18, R5 ;  /* 0x0000001212127223 */ /* 0x000fe40000000005 */
[----:B------:R-:W0:Y:S01]  /*0660*/  LDC.64 R4, c[0x0][0x238] ;  /* 0x00008e00ff047b82 */ /* 0x000e220000000a00 */
[----:B------:R-:W-:Y:S01]  /*0670*/  FFMA R19, -R7, R7, R19 ;  /* 0x0000000707137223 */ /* 0x000fe20000000113 */
[----:B------:R-:W-:Y:S01]  /*0680*/  CS2R R6, SRZ ;  /* 0x0000000000067805 */ /* 0x000fe2000001ff00 */
[----:B0-----:R-:W-:Y:S01]  /*0690*/  IMAD.WIDE R28, R24, 0x4, R4 ;  /* 0x00000004181c7825 */ /* 0x001fe200078e0204 */
[----:B------:R-:W-:-:S06]  /*06a0*/  CS2R R4, SRZ ;  /* 0x0000000000047805 */ /* 0x000fcc000001ff00 */
[----:B------:R-:W2:Y:S01]  /*06b0*/  @!P0 LDG.E.EL.128 R4, desc[UR4][R28.64] ;  /* 0x000000041c048981 */ /* 0x000ea2000c2e1d00 */
[----:B------:R-:W-:-:S04]  /*06c0*/  IMAD R21, R0, -0xd24, R21 ;  /* 0xfffff2dc00157824 */ /* 0x000fc800078e0215 */
[----:B------:R-:W-:Y:S02]  /*06d0*/  IMAD R21, R0, 0xd40, R21 ;  /* 0x00000d4000157824 */ /* 0x000fe400078e0215 */
[----:B--2---:R-:W-:Y:S01]  /*06e0*/  FFMA R4, -R8, R8, R4 ;  /* 0x0000000808047223 */ /* 0x004fe20000000104 */
[----:B------:R-:W-:-:S03]  /*06f0*/  FFMA R5, -R9, R9, R5 ;  /* 0x0000000909057223 */ /* 0x000fc60000000105 */
[----:B------:R-:W-:-:S04]  /*0700*/  FMUL R4, R4, 1.0208333730697631836 ;  /* 0x3f82aaab04047820 */ /* 0x000fc80000400000 */
[----:B------:R-:W-:Y:S01]  /*0710*/  FFMA R9, R16, 1.0208333730697631836, R4 ;  /* 0x3f82aaab10097823 */ /* 0x000fe20000000004 */
[----:B------:R-:W-:Y:S01]  /*0720*/  FMUL R4, R5, 1.0208333730697631836 ;  /* 0x3f82aaab05047820 */ /* 0x000fe20000400000 */
[----:B------:R-:W-:Y:S02]  /*0730*/  FFMA R6, -R10, R10, R6 ;  /* 0x0000000a0a067223 */ /* 0x000fe40000000106 */
[----:B------:R-:W-:Y:S01]  /*0740*/  FFMA R9, R22, R22, R9 ;  /* 0x0000001616097223 */ /* 0x000fe20000000009 */
[----:B------:R-:W-:Y:S01]  /*0750*/  FFMA R8, R17, 1.0208333730697631836, R4 ;  /* 0x3f82aaab11087823 */ /* 0x000fe20000000004 */
[----:B------:R-:W-:Y:S02]  /*0760*/  FFMA R7, -R11, R11, R7 ;  /* 0x0000000b0b077223 */ /* 0x000fe40000000107 */
[----:B------:R-:W-:Y:S01]  /*0770*/  FMUL R20, R20, R9 ;  /* 0x0000000914147220 */ /* 0x000fe20000400000 */
[----:B------:R-:W-:Y:S01]  /*0780*/  FFMA R13, R13, R13, R8 ;  /* 0x0000000d0d0d7223 */ /* 0x000fe20000000008 */
[----:B------:R-:W-:Y:S01]  /*0790*/  FMUL R6, R6, 1.0208333730697631836 ;  /* 0x3f82aaab06067820 */ /* 0x000fe20000400000 */
[----:B------:R-:W-:-:S02]  /*07a0*/  FMUL R4, R7, 1.0208333730697631836 ;  /* 0x3f82aaab07047820 */ /* 0x000fc40000400000 */
[----:B------:R-:W-:Y:S01]  /*07b0*/  FMUL R12, R12, R13 ;  /* 0x0000000d0c0c7220 */ /* 0x000fe20000400000 */
[----:B------:R-:W-:Y:S01]  /*07c0*/  FSETP.GT.AND P6, PT, |R20|, 8.50705917302346158658e+37, PT ;  /* 0x7e8000001400780b */ /* 0x000fe20003fc4200 */
[----:B------:R-:W-:Y:S01]  /*07d0*/  FFMA R6, R27, 1.0208333730697631836, R6 ;  /* 0x3f82aaab1b067823 */ /* 0x000fe20000000006 */
[----:B------:R-:W-:Y:S02]  /*07e0*/  FFMA R4, R19, 1.0208333730697631836, R4 ;  /* 0x3f82aaab13047823 */ /* 0x000fe40000000004 */
[----:B------:R-:W-:Y:S01]  /*07f0*/  FSETP.GT.AND P2, PT, |R12|, 8.50705917302346158658e+37, PT ;  /* 0x7e8000000c00780b */ /* 0x000fe20003f44200 */
[----:B------:R-:W-:Y:S01]  /*0800*/  FFMA R25, R25, R25, R6 ;  /* 0x0000001919197223 */ /* 0x000fe20000000006 */
[----:B------:R-:W-:Y:S01]  /*0810*/  FFMA R23, R23, R23, R4 ;  /* 0x0000001717177223 */ /* 0x000fe20000000004 */
[----:B------:R-:W-:Y:S01]  /*0820*/  FSETP.GEU.AND P1, PT, |R20|, 1.175494350822287508e-38, PT ;  /* 0x008000001400780b */ /* 0x000fe20003f2e200 */
[----:B------:R-:W0:Y:S01]  /*0830*/  LDC.64 R4, c[0x0][0x240] ;  /* 0x00009000ff047b82 */ /* 0x000e220000000a00 */
[----:B------:R-:W-:Y:S01]  /*0840*/  FMUL R25, R26, R25 ;  /* 0x000000191a197220 */ /* 0x000fe20000400000 */
[----:B------:R-:W-:-:S03]  /*0850*/  FMUL R18, R18, R23 ;  /* 0x0000001712127220 */ /* 0x000fc60000400000 */
[----:B------:R-:W-:Y:S01]  /*0860*/  @P6 FMUL R20, R20, 0.25 ;  /* 0x3e80000014146820 */ /* 0x000fe20000400000 */
[----:B------:R-:W-:Y:S01]  /*0870*/  @P6 FMUL R2, R2, 0.25 ;  /* 0x3e80000002026820 */ /* 0x000fe20000400000 */
[----:B------:R-:W-:Y:S02]  /*0880*/  FSETP.GT.AND P4, PT, |R25|, 8.50705917302346158658e+37, PT ;  /* 0x7e8000001900780b */ /* 0x000fe40003f84200 */
[----:B------:R-:W-:Y:S01]  /*0890*/  FSETP.GT.AND P6, PT, |R18|, 8.50705917302346158658e+37, PT ;  /* 0x7e8000001200780b */ /* 0x000fe20003fc4200 */
[----:B------:R-:W-:Y:S01]  /*08a0*/  @P2 FMUL R3, R3, 0.25 ;  /* 0x3e80000003032820 */ /* 0x000fe20000400000 */
[C---:B------:R-:W-:Y:S01]  /*08b0*/  FSETP.GEU.AND P3, PT, |R12|.reuse, 1.175494350822287508e-38, PT ;  /* 0x008000000c00780b */ /* 0x040fe20003f6e200 */
[----:B------:R-:W-:Y:S01]  /*08c0*/  @P2 FMUL R12, R12, 0.25 ;  /* 0x3e8000000c0c2820 */ /* 0x000fe20000400000 */
[----:B------:R-:W-:Y:S02]  /*08d0*/  FSETP.GEU.AND P5, PT, |R25|, 1.175494350822287508e-38, PT ;  /* 0x008000001900780b */ /* 0x000fe40003fae200 */
[----:B------:R-:W-:-:S05]  /*08e0*/  FSETP.GEU.AND P2, PT, |R18|, 1.175494350822287508e-38, PT ;  /* 0x008000001200780b */ /* 0x000fca0003f4e200 */
[----:B------:R-:W-:Y:S02]  /*08f0*/  @P4 FMUL R25, R25, 0.25 ;  /* 0x3e80000019194820 */ /* 0x000fe40000400000 */
[----:B------:R-:W-:Y:S01]  /*0900*/  @P6 FMUL R18, R18, 0.25 ;  /* 0x3e80000012126820 */ /* 0x000fe20000400000 */
[----:B------:R-:W-:Y:S01]  /*0910*/  @!P1 FMUL R20, R20, 16777216 ;  /* 0x4b80000014149820 */ /* 0x000fe20000400000 */
[----:B------:R-:W-:Y:S02]  /*0920*/  @!P3 FMUL R12, R12, 16777216 ;  /* 0x4b8000000c0cb820 */ /* 0x000fe40000400000 */
[----:B------:R-:W-:Y:S02]  /*0930*/  @!P5 FMUL R25, R25, 16777216 ;  /* 0x4b8000001919d820 */ /* 0x000fe40000400000 */
[----:B------:R-:W-:Y:S01]  /*0940*/  @!P2 FMUL R18, R18, 16777216 ;  /* 0x4b8000001212a820 */ /* 0x000fe20000400000 */
[----:B------:R-:W1:Y:S01]  /*0950*/  MUFU.RCP R7, R20 ;  /* 0x0000001400077308 */ /* 0x000e620000001000 */
[----:B------:R-:W-:-:S07]  /*0960*/  @P4 FMUL R14, R14, 0.25 ;  /* 0x3e8000000e0e4820 */ /* 0x000fce0000400000 */
[----:B------:R1:W2:Y:S01]  /*0970*/  MUFU.RCP R6, R12 ;  /* 0x0000000c00067308 */ /* 0x0002a20000001000 */
[----:B------:R-:W-:-:S07]  /*0980*/  @P6 FMUL R15, R15, 0.25 ;  /* 0x3e8000000f0f6820 */ /* 0x000fce0000400000 */
[----:B------:R-:W3:Y:S08]  /*0990*/  MUFU.RCP R25, R25 ;  /* 0x0000001900197308 */ /* 0x000ef00000001000 */
[----:B------:R-:W4:Y:S01]  /*09a0*/  MUFU.RCP R18, R18 ;  /* 0x0000001200127308 */ /* 0x000f220000001000 */
[----:B------:R-:W-:Y:S01]  /*09b0*/  @!P1 FMUL R2, R2, 16777216 ;  /* 0x4b80000002029820 */ /* 0x000fe20000400000 */
[----:B------:R-:W-:Y:S01]  /*09c0*/  @!P3 FMUL R3, R3, 16777216 ;  /* 0x4b8000000303b820 */ /* 0x000fe20000400000 */
[----:B------:R-:W-:Y:S01]  /*09d0*/  @!P5 FMUL R14, R14, 16777216 ;  /* 0x4b8000000e0ed820 */ /* 0x000fe20000400000 */
[----:B------:R-:W-:Y:S01]  /*09e0*/  @!P2 FMUL R15, R15, 16777216 ;  /* 0x4b8000000f0fa820 */ /* 0x000fe20000400000 */
[----:B0-----:R-:W-:-:S04]  /*09f0*/  IMAD.WIDE R4, R21, 0x4, R4 ;  /* 0x0000000415047825 */ /* 0x001fc800078e0204 */
[----:B-1----:R-:W-:Y:S01]  /*0a00*/  FMUL R12, R7, R2 ;  /* 0x00000002070c7220 */ /* 0x002fe20000400000 */
[----:B--2---:R-:W-:Y:S01]  /*0a10*/  FMUL R13, R6, R3 ;  /* 0x00000003060d7220 */ /* 0x004fe20000400000 */
[----:B---3--:R-:W-:Y:S01]  /*0a20*/  FMUL R14, R25, R14 ;  /* 0x0000000e190e7220 */ /* 0x008fe20000400000 */
[----:B----4-:R-:W-:Y:S01]  /*0a30*/  FMUL R15, R18, R15 ;  /* 0x0000000f120f7220 */ /* 0x010fe20000400000 */
[----:B------:R-:W-:Y:S06]  /*0a40*/  @P0 EXIT ;  /* 0x000000000000094d */ /* 0x000fec0003800000 */
[----:B------:R-:W-:Y:S01]  /*0a50*/  STG.E.128 desc[UR4][R4.64], R12 ;  /* 0x0000000c04007986 */ /* 0x000fe2000c101d04 */
[----:B------:R-:W-:Y:S05]  /*0a60*/  EXIT ;  /* 0x000000000000794d */ /* 0x000fea0003800000 */
.L_x_0:
[----:B------:R-:W-:-:S00]  /*0a70*/  BRA `(.L_x_0) ;  /* 0xfffffffc00fc7947 */ /* 0x000fc0000383ffff */
[----:B------:R-:W-:-:S00]  /*0a80*/  NOP ;  /* 0x0000000000007918 */ /* 0x000fc00000000000 */
[----:B------:R-:W-:-:S00]  /*0a90*/  NOP ;  /* 0x0000000000007918 */ /* 0x000fc00000000000 */
[----:B------:R-:W-:-:S00]  /*0aa0*/  NOP ;  /* 0x0000000000007918 */ /* 0x000fc00000000000 */
[----:B------:R-:W-:-:S00]  /*0ab0*/  NOP ;  /* 0x0000000000007918 */ /* 0x000fc00000000000 */
[----:B------:R-:W-:-:S00]  /*0ac0*/  NOP ;  /* 0x0000000000007918 */ /* 0x000fc00000000000 */
[----:B------:R-:W-:-:S00]  /*0ad0*/  NOP ;  /* 0x0000000000007918 */ /* 0x000fc00000000000 */
[----:B------:R-:W-:-:S00]  /*0ae0*/  NOP ;  /* 0x0000000000007918 */ /* 0x000fc00000000000 */
[----:B------:R-:W-:-:S00]  /*0af0*/  NOP ;  /* 0x0000000000007918 */ /* 0x000fc00000000000 */
.L_x_1:


//--------------------- .nv.constant0.triton_poi_fused_add_div_mul_pow_sub_1 --------------------------
	.section	.nv.constant0.triton_poi_fused_add_div_mul_pow_sub_1,"a",@progbits
	.sectionflags	@""
	.align	4
.nv.constant0.triton_poi_fused_add_div_mul_pow_sub_1:
	.zero		588
